//
// Generated by NVIDIA NVVM Compiler
//
// Compiler Build ID: CL-36424714
// Cuda compilation tools, release 13.0, V13.0.88
// Based on NVVM 20.0.0
//

.version 9.0
.target sm_100
.address_size 64

	// .globl	_Z12dummy_kernelPi

.visible .entry _Z12dummy_kernelPi(
	.param .u64 .ptr .align 1 _Z12dummy_kernelPi_param_0
)
{
	.reg .b32 	%r<5>;
	.reg .b64 	%rd<5>;

	ld.param.u64 	%rd1, [_Z12dummy_kernelPi_param_0];
	cvta.to.global.u64 	%rd2, %rd1;
	mov.u32 	%r1, %tid.x;
	mov.u32 	%r2, %ctaid.x;
	mov.u32 	%r3, %ntid.x;
	mad.lo.s32 	%r4, %r2, %r3, %r1;
	mul.wide.s32 	%rd3, %r4, 4;
	add.s64 	%rd4, %rd2, %rd3;
	st.global.u32 	[%rd4], %r4;
	ret;

}


// ===== COMPILED SASS (sm_100) =====

	.target	sm_100

	.elftype	@"ET_EXEC"


//--------------------- .note.nv.tkinfo           --------------------------
	.section	.note.nv.tkinfo,"",@"SHT_NOTE"
	.sectionflags	@"SHF_NOTE_NV_TKINFO"
	.tkinfo
        /*0018*/ 	.word	0x00000002
        /*0030*/ 	.string	""
        /*0030*/ 	.string	"ptxas"
        /*0030*/ 	.string	"Cuda compilation tools, release 13.0, V13.0.88"
        /*0030*/ 	.string	"Build cuda_13.0.r13.0/compiler.36424714_0"
        /*0030*/ 	.string	"-arch sm_100 -m 64 "



//--------------------- .note.nv.cuinfo           --------------------------
	.section	.note.nv.cuinfo,"",@"SHT_NOTE"
	.sectionflags	@"SHF_NOTE_NV_CUINFO"
        /*0018*/ 	.short	0x0002
        /*001a*/ 	.short	0x0064
        /*001c*/ 	.short	0x0082
	.zero		2


//--------------------- .nv.info                  --------------------------
	.section	.nv.info,"",@"SHT_CUDA_INFO"
	.align	4


	//----- nvinfo : EIATTR_REGCOUNT
	.align		4
        /*0000*/ 	.byte	0x04, 0x2f
        /*0002*/ 	.short	(.L_1 - .L_0)
	.align		4
.L_0:
        /*0004*/ 	.word	index@(_Z12dummy_kernelPi)
        /*0008*/ 	.word	0x00000008


	//----- nvinfo : EIATTR_FRAME_SIZE
	.align		4
.L_1:
        /*000c*/ 	.byte	0x04, 0x11
        /*000e*/ 	.short	(.L_3 - .L_2)
	.align		4
.L_2:
        /*0010*/ 	.word	index@(_Z12dummy_kernelPi)
        /*0014*/ 	.word	0x00000000


	//----- nvinfo : EIATTR_MIN_STACK_SIZE
	.align		4
.L_3:
        /*0018*/ 	.byte	0x04, 0x12
        /*001a*/ 	.short	(.L_5 - .L_4)
	.align		4
.L_4:
        /*001c*/ 	.word	index@(_Z12dummy_kernelPi)
        /*0020*/ 	.word	0x00000000
.L_5:


//--------------------- .nv.compat                --------------------------
	.section	.nv.compat,"",@"SHT_CUDA_COMPAT_INFO"
	.align	4
        /*0000*/ 	.byte	0x02, 0x09, 0x00, 0x00, 0x02, 0x02, 0x01, 0x00, 0x02, 0x05, 0x05, 0x00, 0x03, 0x07, 0x01, 0x01
        /*0010*/ 	.byte	0x02, 0x03, 0x00, 0x00, 0x02, 0x06, 0x01, 0x00, 0x04, 0x0b, 0x08, 0x00, 0x09, 0x00, 0x00, 0x00
        /*0020*/ 	.byte	0x00, 0x00, 0x00, 0x00


//--------------------- .nv.info._Z12dummy_kernelPi --------------------------
	.section	.nv.info._Z12dummy_kernelPi,"",@"SHT_CUDA_INFO"
	.sectionflags	@""
	.align	4


	//----- nvinfo : EIATTR_CUDA_API_VERSION
	.align		4
        /*0000*/ 	.byte	0x04, 0x37
        /*0002*/ 	.short	(.L_7 - .L_6)
.L_6:
        /*0004*/ 	.word	0x00000082


	//----- nvinfo : EIATTR_KPARAM_INFO
	.align		4
.L_7:
        /*0008*/ 	.byte	0x04, 0x17
        /*000a*/ 	.short	(.L_9 - .L_8)
.L_8:
        /*000c*/ 	.word	0x00000000
        /*0010*/ 	.short	0x0000
        /*0012*/ 	.short	0x0000
        /*0014*/ 	.byte	0x00, 0xf5, 0x21, 0x00


	//----- nvinfo : EIATTR_SPARSE_MMA_MASK
	.align		4
.L_9:
        /*0018*/ 	.byte	0x03, 0x50
        /*001a*/ 	.short	0x0000


	//----- nvinfo : EIATTR_MAXREG_COUNT
	.align		4
        /*001c*/ 	.byte	0x03, 0x1b
        /*001e*/ 	.short	0x00ff


	//----- nvinfo : EIATTR_MERCURY_ISA_VERSION
	.align		4
        /*0020*/ 	.byte	0x03, 0x5f
        /*0022*/ 	.short	0x0101


	//----- nvinfo : EIATTR_VRC_CTA_INIT_COUNT
	.align		4
        /*0024*/ 	.byte	0x02, 0x4a
	.zero		1
	.zero		1


	//----- nvinfo : EIATTR_EXIT_INSTR_OFFSETS
	.align		4
        /*0028*/ 	.byte	0x04, 0x1c
        /*002a*/ 	.short	(.L_11 - .L_10)


	//   ....[0]....
.L_10:
        /*002c*/ 	.word	0x00000090


	//----- nvinfo : EIATTR_CBANK_PARAM_SIZE
	.align		4
.L_11:
        /*0030*/ 	.byte	0x03, 0x19
        /*0032*/ 	.short	0x0008


	//----- nvinfo : EIATTR_PARAM_CBANK
	.align		4
        /*0034*/ 	.byte	0x04, 0x0a
        /*0036*/ 	.short	(.L_13 - .L_12)
	.align		4
.L_12:
        /*0038*/ 	.word	index@(.nv.constant0._Z12dummy_kernelPi)
        /*003c*/ 	.short	0x0380
        /*003e*/ 	.short	0x0008


	//----- nvinfo : EIATTR_SW_WAR
	.align		4
.L_13:
        /*0040*/ 	.byte	0x04, 0x36
        /*0042*/ 	.short	(.L_15 - .L_14)
.L_14:
        /*0044*/ 	.word	0x00000008
.L_15:


//--------------------- .nv.callgraph             --------------------------
	.section	.nv.callgraph,"",@"SHT_CUDA_CALLGRAPH"
	.align	4
	.sectionentsize	8
	.align		4
        /*0000*/ 	.word	0x00000000
	.align		4
        /*0004*/ 	.word	0xffffffff
	.align		4
        /*0008*/ 	.word	0x00000000
	.align		4
        /*000c*/ 	.word	0xfffffffe
	.align		4
        /*0010*/ 	.word	0x00000000
	.align		4
        /*0014*/ 	.word	0xfffffffd
	.align		4
        /*0018*/ 	.word	0x00000000
	.align		4
        /*001c*/ 	.word	0xfffffffc


//--------------------- .text._Z12dummy_kernelPi  --------------------------
	.section	.text._Z12dummy_kernelPi,"ax",@progbits
	.align	128
        .global         _Z12dummy_kernelPi
        .type           _Z12dummy_kernelPi,@function
        .size           _Z12dummy_kernelPi,(.L_x_1 - _Z12dummy_kernelPi)
        .other          _Z12dummy_kernelPi,@"STO_CUDA_ENTRY STV_DEFAULT"
_Z12dummy_kernelPi:
.text._Z12dummy_kernelPi:
[----:B------:R-:W-:Y:S01]  /*0000*/  LDC R1, c[0x0][0x37c] ;  /* 0x0000df00ff017b82 */ /* 0x000fe20000000800 */
[----:B------:R-:W0:Y:S07]  /*0010*/  S2R R5, SR_TID.X ;  /* 0x0000000000057919 */ /* 0x000e2e0000002100 */
[----:B------:R-:W0:Y:S01]  /*0020*/  S2UR UR6, SR_CTAID.X ;  /* 0x00000000000679c3 */ /* 0x000e220000002500 */
[----:B------:R-:W1:Y:S07]  /*0030*/  LDCU.64 UR4, c[0x0][0x358] ;  /* 0x00006b00ff0477ac */ /* 0x000e6e0008000a00 */
[----:B------:R-:W0:Y:S08]  /*0040*/  LDC R0, c[0x0][0x360] ;  /* 0x0000d800ff007b82 */ /* 0x000e300000000800 */
[----:B------:R-:W2:Y:S01]  /*0050*/  LDC.64 R2, c[0x0][0x380] ;  /* 0x0000e000ff027b82 */ /* 0x000ea20000000a00 */
[----:B0-----:R-:W-:-:S04]  /*0060*/  IMAD R5, R0, UR6, R5 ;  /* 0x0000000600057c24 */ /* 0x001fc8000f8e0205 */
[----:B--2---:R-:W-:-:S05]  /*0070*/  IMAD.WIDE R2, R5, 0x4, R2 ;  /* 0x0000000405027825 */ /* 0x004fca00078e0202 */
[----:B-1----:R-:W-:Y:S01]  /*0080*/  STG.E desc[UR4][R2.64], R5 ;  /* 0x0000000502007986 */ /* 0x002fe2000c101904 */
[----:B------:R-:W-:Y:S05]  /*0090*/  EXIT ;  /* 0x000000000000794d */ /* 0x000fea0003800000 */
.L_x_0:
[----:B------:R-:W-:-:S00]  /*00a0*/  BRA `(.L_x_0) ;  /* 0xfffffffc00fc7947 */ /* 0x000fc0000383ffff */
[----:B------:R-:W-:-:S00]  /*00b0*/  NOP ;  /* 0x0000000000007918 */ /* 0x000fc00000000000 */
        /* <DEDUP_REMOVED lines=12> */
.L_x_1:


//--------------------- .nv.shared.reserved.0     --------------------------
	.section	.nv.shared.reserved.0,"aw",@nobits
	.weak		__nv_reservedSMEM_offset_0_alias
	.size		__nv_reservedSMEM_offset_0_alias, 0, 64
	.other		__nv_reservedSMEM_offset_0_alias,@"STO_CUDA_RESERVED_SHARED STV_DEFAULT"
__nv_reservedSMEM_offset_0_alias:
	.zero		0
	.zero		64


//--------------------- .nv.constant0._Z12dummy_kernelPi --------------------------
	.section	.nv.constant0._Z12dummy_kernelPi,"a",@progbits
	.sectionflags	@""
	.align	4
.nv.constant0._Z12dummy_kernelPi:
	.zero		904


//--------------------- SYMBOLS --------------------------

	.type		.nv.reservedSmem.offset0,@object
	.size		.nv.reservedSmem.offset0,0x4
